//
// Generated by NVIDIA NVVM Compiler
//
// Compiler Build ID: CL-36424714
// Cuda compilation tools, release 13.0, V13.0.88
// Based on NVVM 20.0.0
//

.version 9.0
.target sm_100
.address_size 64

	// .globl	_Z21findMinFixpointKernelPiS_S_
// _ZZ21findMinFixpointKernelPiS_S_E8minChunk has been demoted
// _ZZ13findMinKernelPiS_S_E8minChunk has been demoted

.visible .entry _Z21findMinFixpointKernelPiS_S_(
	.param .u64 .ptr .align 1 _Z21findMinFixpointKernelPiS_S__param_0,
	.param .u64 .ptr .align 1 _Z21findMinFixpointKernelPiS_S__param_1,
	.param .u64 .ptr .align 1 _Z21findMinFixpointKernelPiS_S__param_2
)
{
	.reg .pred 	%p<4>;
	.reg .b32 	%r<14>;
	.reg .b64 	%rd<9>;
	// demoted variable
	.shared .align 4 .b8 _ZZ21findMinFixpointKernelPiS_S_E8minChunk[4096];
	ld.param.u64 	%rd2, [_Z21findMinFixpointKernelPiS_S__param_0];
	ld.param.u64 	%rd3, [_Z21findMinFixpointKernelPiS_S__param_1];
	ld.param.u64 	%rd4, [_Z21findMinFixpointKernelPiS_S__param_2];
	cvta.to.global.u64 	%rd1, %rd4;
	cvta.to.global.u64 	%rd5, %rd3;
	mov.u32 	%r7, %ctaid.x;
	mov.u32 	%r8, %ntid.x;
	mov.u32 	%r1, %tid.x;
	mad.lo.s32 	%r2, %r7, %r8, %r1;
	ld.global.u32 	%r3, [%rd5];
	setp.ge.u32 	%p1, %r2, %r3;
	mov.b32 	%r13, 2147483647;
	@%p1 bra 	$L__BB0_2;
	cvta.to.global.u64 	%rd6, %rd2;
	mul.wide.u32 	%rd7, %r2, 4;
	add.s64 	%rd8, %rd6, %rd7;
	ld.global.u32 	%r13, [%rd8];
$L__BB0_2:
	shl.b32 	%r9, %r1, 2;
	mov.u32 	%r10, _ZZ21findMinFixpointKernelPiS_S_E8minChunk;
	add.s32 	%r11, %r10, %r9;
	st.shared.u32 	[%r11], %r13;
	setp.ge.u32 	%p2, %r1, %r3;
	@%p2 bra 	$L__BB0_5;
	ld.global.u32 	%r12, [%rd1];
	setp.ge.s32 	%p3, %r13, %r12;
	@%p3 bra 	$L__BB0_5;
	st.global.u32 	[%rd1], %r13;
$L__BB0_5:
	ret;

}
	// .globl	_Z13findMinKernelPiS_S_
.visible .entry _Z13findMinKernelPiS_S_(
	.param .u64 .ptr .align 1 _Z13findMinKernelPiS_S__param_0,
	.param .u64 .ptr .align 1 _Z13findMinKernelPiS_S__param_1,
	.param .u64 .ptr .align 1 _Z13findMinKernelPiS_S__param_2
)
{
	.reg .pred 	%p<33>;
	.reg .b32 	%r<65>;
	.reg .b64 	%rd<9>;
	// demoted variable
	.shared .align 4 .b8 _ZZ13findMinKernelPiS_S_E8minChunk[4096];
	ld.param.u64 	%rd1, [_Z13findMinKernelPiS_S__param_0];
	ld.param.u64 	%rd3, [_Z13findMinKernelPiS_S__param_1];
	ld.param.u64 	%rd2, [_Z13findMinKernelPiS_S__param_2];
	cvta.to.global.u64 	%rd4, %rd3;
	mov.u32 	%r27, %ctaid.x;
	mov.u32 	%r1, %ntid.x;
	mov.u32 	%r2, %tid.x;
	mad.lo.s32 	%r3, %r27, %r1, %r2;
	ld.global.u32 	%r28, [%rd4];
	setp.ge.u32 	%p1, %r3, %r28;
	mov.b32 	%r64, 2147483647;
	@%p1 bra 	$L__BB1_2;
	cvta.to.global.u64 	%rd5, %rd1;
	mul.wide.u32 	%rd6, %r3, 4;
	add.s64 	%rd7, %rd5, %rd6;
	ld.global.u32 	%r64, [%rd7];
$L__BB1_2:
	shl.b32 	%r29, %r2, 2;
	mov.u32 	%r30, _ZZ13findMinKernelPiS_S_E8minChunk;
	add.s32 	%r6, %r30, %r29;
	st.shared.u32 	[%r6], %r64;
	bar.sync 	0;
	setp.lt.u32 	%p2, %r1, 2;
	@%p2 bra 	$L__BB1_43;
	shr.u32 	%r7, %r1, 1;
	setp.ge.u32 	%p3, %r2, %r7;
	@%p3 bra 	$L__BB1_6;
	ld.shared.u32 	%r31, [%r6];
	shl.b32 	%r32, %r7, 2;
	add.s32 	%r33, %r6, %r32;
	ld.shared.u32 	%r8, [%r33];
	setp.le.s32 	%p4, %r31, %r8;
	@%p4 bra 	$L__BB1_6;
	st.shared.u32 	[%r6], %r8;
$L__BB1_6:
	bar.sync 	0;
	setp.lt.u32 	%p5, %r1, 4;
	@%p5 bra 	$L__BB1_43;
	shr.u32 	%r34, %r1, 2;
	setp.ge.u32 	%p6, %r2, %r34;
	@%p6 bra 	$L__BB1_10;
	ld.shared.u32 	%r35, [%r6];
	and.b32  	%r36, %r1, 2044;
	add.s32 	%r37, %r6, %r36;
	ld.shared.u32 	%r9, [%r37];
	setp.le.s32 	%p7, %r35, %r9;
	@%p7 bra 	$L__BB1_10;
	st.shared.u32 	[%r6], %r9;
$L__BB1_10:
	bar.sync 	0;
	setp.lt.u32 	%p8, %r1, 8;
	@%p8 bra 	$L__BB1_43;
	shr.u32 	%r10, %r1, 3;
	setp.ge.u32 	%p9, %r2, %r10;
	@%p9 bra 	$L__BB1_14;
	ld.shared.u32 	%r38, [%r6];
	shl.b32 	%r39, %r10, 2;
	add.s32 	%r40, %r6, %r39;
	ld.shared.u32 	%r11, [%r40];
	setp.le.s32 	%p10, %r38, %r11;
	@%p10 bra 	$L__BB1_14;
	st.shared.u32 	[%r6], %r11;
$L__BB1_14:
	bar.sync 	0;
	setp.lt.u32 	%p11, %r1, 16;
	@%p11 bra 	$L__BB1_43;
	shr.u32 	%r12, %r1, 4;
	setp.ge.u32 	%p12, %r2, %r12;
	@%p12 bra 	$L__BB1_18;
	ld.shared.u32 	%r41, [%r6];
	shl.b32 	%r42, %r12, 2;
	add.s32 	%r43, %r6, %r42;
	ld.shared.u32 	%r13, [%r43];
	setp.le.s32 	%p13, %r41, %r13;
	@%p13 bra 	$L__BB1_18;
	st.shared.u32 	[%r6], %r13;
$L__BB1_18:
	bar.sync 	0;
	setp.lt.u32 	%p14, %r1, 32;
	@%p14 bra 	$L__BB1_43;
	shr.u32 	%r14, %r1, 5;
	setp.ge.u32 	%p15, %r2, %r14;
	@%p15 bra 	$L__BB1_22;
	ld.shared.u32 	%r44, [%r6];
	shl.b32 	%r45, %r14, 2;
	add.s32 	%r46, %r6, %r45;
	ld.shared.u32 	%r15, [%r46];
	setp.le.s32 	%p16, %r44, %r15;
	@%p16 bra 	$L__BB1_22;
	st.shared.u32 	[%r6], %r15;
$L__BB1_22:
	bar.sync 	0;
	setp.lt.u32 	%p17, %r1, 64;
	@%p17 bra 	$L__BB1_43;
	shr.u32 	%r16, %r1, 6;
	setp.ge.u32 	%p18, %r2, %r16;
	@%p18 bra 	$L__BB1_26;
	ld.shared.u32 	%r47, [%r6];
	shl.b32 	%r48, %r16, 2;
	add.s32 	%r49, %r6, %r48;
	ld.shared.u32 	%r17, [%r49];
	setp.le.s32 	%p19, %r47, %r17;
	@%p19 bra 	$L__BB1_26;
	st.shared.u32 	[%r6], %r17;
$L__BB1_26:
	bar.sync 	0;
	setp.lt.u32 	%p20, %r1, 128;
	@%p20 bra 	$L__BB1_43;
	shr.u32 	%r18, %r1, 7;
	setp.ge.u32 	%p21, %r2, %r18;
	@%p21 bra 	$L__BB1_30;
	ld.shared.u32 	%r50, [%r6];
	shl.b32 	%r51, %r18, 2;
	add.s32 	%r52, %r6, %r51;
	ld.shared.u32 	%r19, [%r52];
	setp.le.s32 	%p22, %r50, %r19;
	@%p22 bra 	$L__BB1_30;
	st.shared.u32 	[%r6], %r19;
$L__BB1_30:
	bar.sync 	0;
	setp.lt.u32 	%p23, %r1, 256;
	@%p23 bra 	$L__BB1_43;
	shr.u32 	%r20, %r1, 8;
	setp.ge.u32 	%p24, %r2, %r20;
	@%p24 bra 	$L__BB1_34;
	ld.shared.u32 	%r53, [%r6];
	shl.b32 	%r54, %r20, 2;
	add.s32 	%r55, %r6, %r54;
	ld.shared.u32 	%r21, [%r55];
	setp.le.s32 	%p25, %r53, %r21;
	@%p25 bra 	$L__BB1_34;
	st.shared.u32 	[%r6], %r21;
$L__BB1_34:
	bar.sync 	0;
	setp.lt.u32 	%p26, %r1, 512;
	@%p26 bra 	$L__BB1_43;
	shr.u32 	%r22, %r1, 9;
	setp.ge.u32 	%p27, %r2, %r22;
	@%p27 bra 	$L__BB1_38;
	ld.shared.u32 	%r56, [%r6];
	shl.b32 	%r57, %r22, 2;
	add.s32 	%r58, %r6, %r57;
	ld.shared.u32 	%r23, [%r58];
	setp.le.s32 	%p28, %r56, %r23;
	@%p28 bra 	$L__BB1_38;
	st.shared.u32 	[%r6], %r23;
$L__BB1_38:
	bar.sync 	0;
	setp.lt.u32 	%p29, %r1, 1024;
	@%p29 bra 	$L__BB1_43;
	shr.u32 	%r24, %r1, 10;
	setp.ge.u32 	%p30, %r2, %r24;
	@%p30 bra 	$L__BB1_42;
	ld.shared.u32 	%r59, [%r6];
	shl.b32 	%r60, %r24, 2;
	add.s32 	%r61, %r6, %r60;
	ld.shared.u32 	%r25, [%r61];
	setp.le.s32 	%p31, %r59, %r25;
	@%p31 bra 	$L__BB1_42;
	st.shared.u32 	[%r6], %r25;
$L__BB1_42:
	bar.sync 	0;
$L__BB1_43:
	setp.ne.s32 	%p32, %r2, 0;
	@%p32 bra 	$L__BB1_45;
	ld.shared.u32 	%r62, [_ZZ13findMinKernelPiS_S_E8minChunk];
	cvta.to.global.u64 	%rd8, %rd2;
	atom.global.min.s32 	%r63, [%rd8], %r62;
$L__BB1_45:
	ret;

}


// ===== COMPILED SASS (sm_100) =====

	.target	sm_100

	.elftype	@"ET_EXEC"


//--------------------- .note.nv.tkinfo           --------------------------
	.section	.note.nv.tkinfo,"",@"SHT_NOTE"
	.sectionflags	@"SHF_NOTE_NV_TKINFO"
	.tkinfo
        /*0018*/ 	.word	0x00000002
        /*0030*/ 	.string	""
        /*0030*/ 	.string	"ptxas"
        /*0030*/ 	.string	"Cuda compilation tools, release 13.0, V13.0.88"
        /*0030*/ 	.string	"Build cuda_13.0.r13.0/compiler.36424714_0"
        /*0030*/ 	.string	"-arch sm_100 -m 64 "



//--------------------- .note.nv.cuinfo           --------------------------
	.section	.note.nv.cuinfo,"",@"SHT_NOTE"
	.sectionflags	@"SHF_NOTE_NV_CUINFO"
        /*0018*/ 	.short	0x0002
        /*001a*/ 	.short	0x0064
        /*001c*/ 	.short	0x0082
	.zero		2


//--------------------- .nv.info                  --------------------------
	.section	.nv.info,"",@"SHT_CUDA_INFO"
	.align	4


	//----- nvinfo : EIATTR_REGCOUNT
	.align		4
        /*0000*/ 	.byte	0x04, 0x2f
        /*0002*/ 	.short	(.L_1 - .L_0)
	.align		4
.L_0:
        /*0004*/ 	.word	index@(_Z21findMinFixpointKernelPiS_S_)
        /*0008*/ 	.word	0x0000000c


	//----- nvinfo : EIATTR_FRAME_SIZE
	.align		4
.L_1:
        /*000c*/ 	.byte	0x04, 0x11
        /*000e*/ 	.short	(.L_3 - .L_2)
	.align		4
.L_2:
        /*0010*/ 	.word	index@(_Z21findMinFixpointKernelPiS_S_)
        /*0014*/ 	.word	0x00000000


	//----- nvinfo : EIATTR_REGCOUNT
	.align		4
.L_3:
        /*0018*/ 	.byte	0x04, 0x2f
        /*001a*/ 	.short	(.L_5 - .L_4)
	.align		4
.L_4:
        /*001c*/ 	.word	index@(_Z13findMinKernelPiS_S_)
        /*0020*/ 	.word	0x0000000e


	//----- nvinfo : EIATTR_FRAME_SIZE
	.align		4
.L_5:
        /*0024*/ 	.byte	0x04, 0x11
        /*0026*/ 	.short	(.L_7 - .L_6)
	.align		4
.L_6:
        /*0028*/ 	.word	index@(_Z13findMinKernelPiS_S_)
        /*002c*/ 	.word	0x00000000


	//----- nvinfo : EIATTR_MIN_STACK_SIZE
	.align		4
.L_7:
        /*0030*/ 	.byte	0x04, 0x12
        /*0032*/ 	.short	(.L_9 - .L_8)
	.align		4
.L_8:
        /*0034*/ 	.word	index@(_Z13findMinKernelPiS_S_)
        /*0038*/ 	.word	0x00000000


	//----- nvinfo : EIATTR_MIN_STACK_SIZE
	.align		4
.L_9:
        /*003c*/ 	.byte	0x04, 0x12
        /*003e*/ 	.short	(.L_11 - .L_10)
	.align		4
.L_10:
        /*0040*/ 	.word	index@(_Z21findMinFixpointKernelPiS_S_)
        /*0044*/ 	.word	0x00000000
.L_11:


//--------------------- .nv.compat                --------------------------
	.section	.nv.compat,"",@"SHT_CUDA_COMPAT_INFO"
	.align	4
        /*0000*/ 	.byte	0x02, 0x09, 0x00, 0x00, 0x02, 0x02, 0x01, 0x00, 0x02, 0x05, 0x05, 0x00, 0x03, 0x07, 0x01, 0x01
        /*0010*/ 	.byte	0x02, 0x03, 0x00, 0x00, 0x02, 0x06, 0x01, 0x00, 0x04, 0x0b, 0x08, 0x00, 0x09, 0x00, 0x00, 0x00
        /*0020*/ 	.byte	0x00, 0x00, 0x00, 0x00


//--------------------- .nv.info._Z13findMinKernelPiS_S_ --------------------------
	.section	.nv.info._Z13findMinKernelPiS_S_,"",@"SHT_CUDA_INFO"
	.sectionflags	@""
	.align	4


	//----- nvinfo : EIATTR_CUDA_API_VERSION
	.align		4
        /*0000*/ 	.byte	0x04, 0x37
        /*0002*/ 	.short	(.L_13 - .L_12)
.L_12:
        /*0004*/ 	.word	0x00000082


	//----- nvinfo : EIATTR_KPARAM_INFO
	.align		4
.L_13:
        /*0008*/ 	.byte	0x04, 0x17
        /*000a*/ 	.short	(.L_15 - .L_14)
.L_14:
        /*000c*/ 	.word	0x00000000
        /*0010*/ 	.short	0x0002
        /*0012*/ 	.short	0x0010
        /*0014*/ 	.byte	0x00, 0xf5, 0x21, 0x00


	//----- nvinfo : EIATTR_KPARAM_INFO
	.align		4
.L_15:
        /*0018*/ 	.byte	0x04, 0x17
        /*001a*/ 	.short	(.L_17 - .L_16)
.L_16:
        /*001c*/ 	.word	0x00000000
        /*0020*/ 	.short	0x0001
        /*0022*/ 	.short	0x0008
        /*0024*/ 	.byte	0x00, 0xf5, 0x21, 0x00


	//----- nvinfo : EIATTR_KPARAM_INFO
	.align		4
.L_17:
        /*0028*/ 	.byte	0x04, 0x17
        /*002a*/ 	.short	(.L_19 - .L_18)
.L_18:
        /*002c*/ 	.word	0x00000000
        /*0030*/ 	.short	0x0000
        /*0032*/ 	.short	0x0000
        /*0034*/ 	.byte	0x00, 0xf5, 0x21, 0x00


	//----- nvinfo : EIATTR_SPARSE_MMA_MASK
	.align		4
.L_19:
        /*0038*/ 	.byte	0x03, 0x50
        /*003a*/ 	.short	0x0000


	//----- nvinfo : EIATTR_MAXREG_COUNT
	.align		4
        /*003c*/ 	.byte	0x03, 0x1b
        /*003e*/ 	.short	0x00ff


	//----- nvinfo : EIATTR_NUM_BARRIERS
	.align		4
        /*0040*/ 	.byte	0x02, 0x4c
        /*0042*/ 	.byte	0x01
	.zero		1


	//----- nvinfo : EIATTR_MERCURY_ISA_VERSION
	.align		4
        /*0044*/ 	.byte	0x03, 0x5f
        /*0046*/ 	.short	0x0101


	//----- nvinfo : EIATTR_VRC_CTA_INIT_COUNT
	.align		4
        /*0048*/ 	.byte	0x02, 0x4a
	.zero		1
	.zero		1


	//----- nvinfo : EIATTR_EXIT_INSTR_OFFSETS
	.align		4
        /*004c*/ 	.byte	0x04, 0x1c
        /*004e*/ 	.short	(.L_21 - .L_20)


	//   ....[0]....
.L_20:
        /*0050*/ 	.word	0x00000970


	//   ....[1]....
        /*0054*/ 	.word	0x000009b0


	//----- nvinfo : EIATTR_CRS_STACK_SIZE
	.align		4
.L_21:
        /*0058*/ 	.byte	0x04, 0x1e
        /*005a*/ 	.short	(.L_23 - .L_22)
.L_22:
        /*005c*/ 	.word	0x00000000


	//----- nvinfo : EIATTR_CBANK_PARAM_SIZE
	.align		4
.L_23:
        /*0060*/ 	.byte	0x03, 0x19
        /*0062*/ 	.short	0x0018


	//----- nvinfo : EIATTR_PARAM_CBANK
	.align		4
        /*0064*/ 	.byte	0x04, 0x0a
        /*0066*/ 	.short	(.L_25 - .L_24)
	.align		4
.L_24:
        /*0068*/ 	.word	index@(.nv.constant0._Z13findMinKernelPiS_S_)
        /*006c*/ 	.short	0x0380
        /*006e*/ 	.short	0x0018


	//----- nvinfo : EIATTR_SW_WAR
	.align		4
.L_25:
        /*0070*/ 	.byte	0x04, 0x36
        /*0072*/ 	.short	(.L_27 - .L_26)
.L_26:
        /*0074*/ 	.word	0x00000008
.L_27:


//--------------------- .nv.info._Z21findMinFixpointKernelPiS_S_ --------------------------
	.section	.nv.info._Z21findMinFixpointKernelPiS_S_,"",@"SHT_CUDA_INFO"
	.sectionflags	@""
	.align	4


	//----- nvinfo : EIATTR_CUDA_API_VERSION
	.align		4
        /*0000*/ 	.byte	0x04, 0x37
        /*0002*/ 	.short	(.L_29 - .L_28)
.L_28:
        /*0004*/ 	.word	0x00000082


	//----- nvinfo : EIATTR_KPARAM_INFO
	.align		4
.L_29:
        /*0008*/ 	.byte	0x04, 0x17
        /*000a*/ 	.short	(.L_31 - .L_30)
.L_30:
        /*000c*/ 	.word	0x00000000
        /*0010*/ 	.short	0x0002
        /*0012*/ 	.short	0x0010
        /*0014*/ 	.byte	0x00, 0xf5, 0x21, 0x00


	//----- nvinfo : EIATTR_KPARAM_INFO
	.align		4
.L_31:
        /*0018*/ 	.byte	0x04, 0x17
        /*001a*/ 	.short	(.L_33 - .L_32)
.L_32:
        /*001c*/ 	.word	0x00000000
        /*0020*/ 	.short	0x0001
        /*0022*/ 	.short	0x0008
        /*0024*/ 	.byte	0x00, 0xf5, 0x21, 0x00


	//----- nvinfo : EIATTR_KPARAM_INFO
	.align		4
.L_33:
        /*0028*/ 	.byte	0x04, 0x17
        /*002a*/ 	.short	(.L_35 - .L_34)
.L_34:
        /*002c*/ 	.word	0x00000000
        /*0030*/ 	.short	0x0000
        /*0032*/ 	.short	0x0000
        /*0034*/ 	.byte	0x00, 0xf5, 0x21, 0x00


	//----- nvinfo : EIATTR_SPARSE_MMA_MASK
	.align		4
.L_35:
        /*0038*/ 	.byte	0x03, 0x50
        /*003a*/ 	.short	0x0000


	//----- nvinfo : EIATTR_MAXREG_COUNT
	.align		4
        /*003c*/ 	.byte	0x03, 0x1b
        /*003e*/ 	.short	0x00ff


	//----- nvinfo : EIATTR_MERCURY_ISA_VERSION
	.align		4
        /*0040*/ 	.byte	0x03, 0x5f
        /*0042*/ 	.short	0x0101


	//----- nvinfo : EIATTR_VRC_CTA_INIT_COUNT
	.align		4
        /*0044*/ 	.byte	0x02, 0x4a
	.zero		1
	.zero		1


	//----- nvinfo : EIATTR_EXIT_INSTR_OFFSETS
	.align		4
        /*0048*/ 	.byte	0x04, 0x1c
        /*004a*/ 	.short	(.L_37 - .L_36)


	//   ....[0]....
.L_36:
        /*004c*/ 	.word	0x00000130


	//   ....[1]....
        /*0050*/ 	.word	0x00000170


	//   ....[2]....
        /*0054*/ 	.word	0x00000190


	//----- nvinfo : EIATTR_CBANK_PARAM_SIZE
	.align		4
.L_37:
        /*0058*/ 	.byte	0x03, 0x19
        /*005a*/ 	.short	0x0018


	//----- nvinfo : EIATTR_PARAM_CBANK
	.align		4
        /*005c*/ 	.byte	0x04, 0x0a
        /*005e*/ 	.short	(.L_39 - .L_38)
	.align		4
.L_38:
        /*0060*/ 	.word	index@(.nv.constant0._Z21findMinFixpointKernelPiS_S_)
        /*0064*/ 	.short	0x0380
        /*0066*/ 	.short	0x0018


	//----- nvinfo : EIATTR_SW_WAR
	.align		4
.L_39:
        /*0068*/ 	.byte	0x04, 0x36
        /*006a*/ 	.short	(.L_41 - .L_40)
.L_40:
        /*006c*/ 	.word	0x00000008
.L_41:


//--------------------- .nv.callgraph             --------------------------
	.section	.nv.callgraph,"",@"SHT_CUDA_CALLGRAPH"
	.align	4
	.sectionentsize	8
	.align		4
        /*0000*/ 	.word	0x00000000
	.align		4
        /*0004*/ 	.word	0xffffffff
	.align		4
        /*0008*/ 	.word	0x00000000
	.align		4
        /*000c*/ 	.word	0xfffffffe
	.align		4
        /*0010*/ 	.word	0x00000000
	.align		4
        /*0014*/ 	.word	0xfffffffd
	.align		4
        /*0018*/ 	.word	0x00000000
	.align		4
        /*001c*/ 	.word	0xfffffffc


//--------------------- .text._Z13findMinKernelPiS_S_ --------------------------
	.section	.text._Z13findMinKernelPiS_S_,"ax",@progbits
	.align	128
        .global         _Z13findMinKernelPiS_S_
        .type           _Z13findMinKernelPiS_S_,@function
        .size           _Z13findMinKernelPiS_S_,(.L_x_23 - _Z13findMinKernelPiS_S_)
        .other          _Z13findMinKernelPiS_S_,@"STO_CUDA_ENTRY STV_DEFAULT"
_Z13findMinKernelPiS_S_:
.text._Z13findMinKernelPiS_S_:
[----:B------:R-:W-:Y:S08]  /*0000*/  LDC R1, c[0x0][0x37c] ;  /* 0x0000df00ff017b82 */ /* 0x000ff00000000800 */
[----:B------:R-:W0:Y:S01]  /*0010*/  LDC.64 R4, c[0x0][0x388] ;  /* 0x0000e200ff047b82 */ /* 0x000e220000000a00 */
[----:B------:R-:W0:Y:S02]  /*0020*/  LDCU.64 UR6, c[0x0][0x358] ;  /* 0x00006b00ff0677ac */ /* 0x000e240008000a00 */
[----:B0-----:R-:W2:Y:S05]  /*0030*/  LDG.E R4, desc[UR6][R4.64] ;  /* 0x0000000604047981 */ /* 0x001eaa000c1e1900 */
[----:B------:R-:W0:Y:S01]  /*0040*/  S2UR UR4, SR_CTAID.X ;  /* 0x00000000000479c3 */ /* 0x000e220000002500 */
[----:B------:R-:W-:Y:S01]  /*0050*/  IMAD.MOV.U32 R11, RZ, RZ, 0x7fffffff ;  /* 0x7fffffffff0b7424 */ /* 0x000fe200078e00ff */
[----:B------:R-:W0:Y:S06]  /*0060*/  S2R R0, SR_TID.X ;  /* 0x0000000000007919 */ /* 0x000e2c0000002100 */
[----:B------:R-:W0:Y:S02]  /*0070*/  LDC R3, c[0x0][0x360] ;  /* 0x0000d800ff037b82 */ /* 0x000e240000000800 */
[----:B0-----:R-:W-:-:S05]  /*0080*/  IMAD R9, R3, UR4, R0 ;  /* 0x0000000403097c24 */ /* 0x001fca000f8e0200 */
[----:B--2---:R-:W-:-:S13]  /*0090*/  ISETP.GE.U32.AND P0, PT, R9, R4, PT ;  /* 0x000000040900720c */ /* 0x004fda0003f06070 */
[----:B------:R-:W0:Y:S02]  /*00a0*/  @!P0 LDC.64 R6, c[0x0][0x380] ;  /* 0x0000e000ff068b82 */ /* 0x000e240000000a00 */
[----:B0-----:R-:W-:-:S05]  /*00b0*/  @!P0 IMAD.WIDE.U32 R6, R9, 0x4, R6 ;  /* 0x0000000409068825 */ /* 0x001fca00078e0006 */
[----:B------:R-:W2:Y:S01]  /*00c0*/  @!P0 LDG.E R11, desc[UR6][R6.64] ;  /* 0x00000006060b8981 */ /* 0x000ea2000c1e1900 */
[----:B------:R-:W0:Y:S01]  /*00d0*/  S2UR UR5, SR_CgaCtaId ;  /* 0x00000000000579c3 */ /* 0x000e220000008800 */
[----:B------:R-:W-:Y:S01]  /*00e0*/  UMOV UR4, 0x400 ;  /* 0x0000040000047882 */ /* 0x000fe20000000000 */
[----:B------:R-:W-:Y:S01]  /*00f0*/  ISETP.GE.U32.AND P0, PT, R3, 0x2, PT ;  /* 0x000000020300780c */ /* 0x000fe20003f06070 */
[----:B0-----:R-:W-:-:S06]  /*0100*/  ULEA UR4, UR5, UR4, 0x18 ;  /* 0x0000000405047291 */ /* 0x001fcc000f8ec0ff */
[----:B------:R-:W-:-:S05]  /*0110*/  LEA R2, R0, UR4, 0x2 ;  /* 0x0000000400027c11 */ /* 0x000fca000f8e10ff */
[----:B--2---:R0:W-:Y:S01]  /*0120*/  STS [R2], R11 ;  /* 0x0000000b02007388 */ /* 0x0041e20000000800 */
[----:B------:R-:W-:Y:S06]  /*0130*/  BAR.SYNC.DEFER_BLOCKING 0x0 ;  /* 0x0000000000007b1d */ /* 0x000fec0000010000 */
[----:B------:R-:W-:Y:S05]  /*0140*/  @!P0 BRA `(.L_x_0) ;  /* 0x0000000800048947 */ /* 0x000fea0003800000 */
[----:B------:R-:W-:Y:S01]  /*0150*/  SHF.R.U32.HI R5, RZ, 0x1, R3 ;  /* 0x00000001ff057819 */ /* 0x000fe20000011603 */
[----:B------:R-:W-:Y:S03]  /*0160*/  BSSY.RECONVERGENT B0, `(.L_x_1) ;  /* 0x0000008000007945 */ /* 0x000fe60003800200 */
[----:B------:R-:W-:-:S13]  /*0170*/  ISETP.GE.U32.AND P0, PT, R0, R5, PT ;  /* 0x000000050000720c */ /* 0x000fda0003f06070 */
[----:B------:R-:W-:Y:S05]  /*0180*/  @P0 BRA `(.L_x_2) ;  /* 0x0000000000140947 */ /* 0x000fea0003800000 */
[----:B------:R-:W-:Y:S01]  /*0190*/  IMAD R5, R5, 0x4, R2 ;  /* 0x0000000405057824 */ /* 0x000fe200078e0202 */
[----:B------:R-:W-:Y:S05]  /*01a0*/  LDS R4, [R2] ;  /* 0x0000000002047984 */ /* 0x000fea0000000800 */
[----:B------:R-:W1:Y:S02]  /*01b0*/  LDS R5, [R5] ;  /* 0x0000000005057984 */ /* 0x000e640000000800 */
[----:B-1----:R-:W-:-:S13]  /*01c0*/  ISETP.GT.AND P0, PT, R4, R5, PT ;  /* 0x000000050400720c */ /* 0x002fda0003f04270 */
[----:B------:R1:W-:Y:S02]  /*01d0*/  @P0 STS [R2], R5 ;  /* 0x0000000502000388 */ /* 0x0003e40000000800 */
.L_x_2:
[----:B------:R-:W-:Y:S05]  /*01e0*/  BSYNC.RECONVERGENT B0 ;  /* 0x0000000000007941 */ /* 0x000fea0003800200 */
.L_x_1:
[----:B------:R-:W-:Y:S01]  /*01f0*/  BAR.SYNC.DEFER_BLOCKING 0x0 ;  /* 0x0000000000007b1d */ /* 0x000fe20000010000 */
[----:B------:R-:W-:-:S13]  /*0200*/  ISETP.GE.U32.AND P0, PT, R3, 0x4, PT ;  /* 0x000000040300780c */ /* 0x000fda0003f06070 */
[----:B------:R-:W-:Y:S05]  /*0210*/  @!P0 BRA `(.L_x_0) ;  /* 0x0000000400d08947 */ /* 0x000fea0003800000 */
[----:B-1----:R-:W-:Y:S01]  /*0220*/  SHF.R.U32.HI R5, RZ, 0x2, R3 ;  /* 0x00000002ff057819 */ /* 0x002fe20000011603 */
[----:B------:R-:W-:Y:S03]  /*0230*/  BSSY.RECONVERGENT B0, `(.L_x_3) ;  /* 0x0000009000007945 */ /* 0x000fe60003800200 */
[----:B------:R-:W-:-:S13]  /*0240*/  ISETP.GE.U32.AND P0, PT, R0, R5, PT ;  /* 0x000000050000720c */ /* 0x000fda0003f06070 */
[----:B------:R-:W-:Y:S05]  /*0250*/  @P0 BRA `(.L_x_4) ;  /* 0x0000000000180947 */ /* 0x000fea0003800000 */
[----:B------:R-:W-:Y:S01]  /*0260*/  LOP3.LUT R5, R3, 0x7fc, RZ, 0xc0, !PT ;  /* 0x000007fc03057812 */ /* 0x000fe200078ec0ff */
[----:B------:R-:W-:Y:S04]  /*0270*/  LDS R4, [R2] ;  /* 0x0000000002047984 */ /* 0x000fe80000000800 */
[----:B------:R-:W-:-:S06]  /*0280*/  IMAD.IADD R5, R2, 0x1, R5 ;  /* 0x0000000102057824 */ /* 0x000fcc00078e0205 */
[----:B------:R-:W1:Y:S02]  /*0290*/  LDS R5, [R5] ;  /* 0x0000000005057984 */ /* 0x000e640000000800 */
[----:B-1----:R-:W-:-:S13]  /*02a0*/  ISETP.GT.AND P0, PT, R4, R5, PT ;  /* 0x000000050400720c */ /* 0x002fda0003f04270 */
[----:B------:R1:W-:Y:S02]  /*02b0*/  @P0 STS [R2], R5 ;  /* 0x0000000502000388 */ /* 0x0003e40000000800 */
.L_x_4:
[----:B------:R-:W-:Y:S05]  /*02c0*/  BSYNC.RECONVERGENT B0 ;  /* 0x0000000000007941 */ /* 0x000fea0003800200 */
.L_x_3:
[----:B------:R-:W-:Y:S01]  /*02d0*/  BAR.SYNC.DEFER_BLOCKING 0x0 ;  /* 0x0000000000007b1d */ /* 0x000fe20000010000 */
[----:B------:R-:W-:-:S13]  /*02e0*/  ISETP.GE.U32.AND P0, PT, R3, 0x8, PT ;  /* 0x000000080300780c */ /* 0x000fda0003f06070 */
[----:B------:R-:W-:Y:S05]  /*02f0*/  @!P0 BRA `(.L_x_0) ;  /* 0x0000000400988947 */ /* 0x000fea0003800000 */
[----:B-1----:R-:W-:Y:S01]  /*0300*/  SHF.R.U32.HI R5, RZ, 0x3, R3 ;  /* 0x00000003ff057819 */ /* 0x002fe20000011603 */
        /* <DEDUP_REMOVED lines=8> */
.L_x_6:
[----:B------:R-:W-:Y:S05]  /*0390*/  BSYNC.RECONVERGENT B0 ;  /* 0x0000000000007941 */ /* 0x000fea0003800200 */
.L_x_5:
        /* <DEDUP_REMOVED lines=12> */
.L_x_8:
[----:B------:R-:W-:Y:S05]  /*0460*/  BSYNC.RECONVERGENT B0 ;  /* 0x0000000000007941 */ /* 0x000fea0003800200 */
.L_x_7:
        /* <DEDUP_REMOVED lines=12> */
.L_x_10:
[----:B------:R-:W-:Y:S05]  /*0530*/  BSYNC.RECONVERGENT B0 ;  /* 0x0000000000007941 */ /* 0x000fea0003800200 */
.L_x_9:
        /* <DEDUP_REMOVED lines=12> */
.L_x_12:
[----:B------:R-:W-:Y:S05]  /*0600*/  BSYNC.RECONVERGENT B0 ;  /* 0x0000000000007941 */ /* 0x000fea0003800200 */
.L_x_11:
        /* <DEDUP_REMOVED lines=12> */
.L_x_14:
[----:B------:R-:W-:Y:S05]  /*06d0*/  BSYNC.RECONVERGENT B0 ;  /* 0x0000000000007941 */ /* 0x000fea0003800200 */
.L_x_13:
        /* <DEDUP_REMOVED lines=12> */
.L_x_16:
[----:B------:R-:W-:Y:S05]  /*07a0*/  BSYNC.RECONVERGENT B0 ;  /* 0x0000000000007941 */ /* 0x000fea0003800200 */
.L_x_15:
        /* <DEDUP_REMOVED lines=12> */
.L_x_18:
[----:B------:R-:W-:Y:S05]  /*0870*/  BSYNC.RECONVERGENT B0 ;  /* 0x0000000000007941 */ /* 0x000fea0003800200 */
.L_x_17:
[----:B------:R-:W-:Y:S01]  /*0880*/  BAR.SYNC.DEFER_BLOCKING 0x0 ;  /* 0x0000000000007b1d */ /* 0x000fe20000010000 */
[----:B------:R-:W-:-:S13]  /*0890*/  ISETP.GE.U32.AND P0, PT, R3, 0x400, PT ;  /* 0x000004000300780c */ /* 0x000fda0003f06070 */
[----:B------:R-:W-:Y:S05]  /*08a0*/  @!P0 BRA `(.L_x_0) ;  /* 0x00000000002c8947 */ /* 0x000fea0003800000 */
[----:B------:R-:W-:Y:S01]  /*08b0*/  SHF.R.U32.HI R3, RZ, 0xa, R3 ;  /* 0x0000000aff037819 */ /* 0x000fe20000011603 */
[----:B------:R-:W-:Y:S03]  /*08c0*/  BSSY.RECONVERGENT B0, `(.L_x_19) ;  /* 0x0000008000007945 */ /* 0x000fe60003800200 */
[----:B------:R-:W-:-:S13]  /*08d0*/  ISETP.GE.U32.AND P0, PT, R0, R3, PT ;  /* 0x000000030000720c */ /* 0x000fda0003f06070 */
[----:B------:R-:W-:Y:S05]  /*08e0*/  @P0 BRA `(.L_x_20) ;  /* 0x0000000000140947 */ /* 0x000fea0003800000 */
[----:B------:R-:W-:Y:S02]  /*08f0*/  IMAD R4, R3, 0x4, R2 ;  /* 0x0000000403047824 */ /* 0x000fe400078e0202 */
[----:B------:R-:W-:Y:S04]  /*0900*/  LDS R3, [R2] ;  /* 0x0000000002037984 */ /* 0x000fe80000000800 */
[----:B------:R-:W2:Y:S02]  /*0910*/  LDS R4, [R4] ;  /* 0x0000000004047984 */ /* 0x000ea40000000800 */
[----:B--2---:R-:W-:-:S13]  /*0920*/  ISETP.GT.AND P0, PT, R3, R4, PT ;  /* 0x000000040300720c */ /* 0x004fda0003f04270 */
[----:B------:R2:W-:Y:S02]  /*0930*/  @P0 STS [R2], R4 ;  /* 0x0000000402000388 */ /* 0x0005e40000000800 */
.L_x_20:
[----:B------:R-:W-:Y:S05]  /*0940*/  BSYNC.RECONVERGENT B0 ;  /* 0x0000000000007941 */ /* 0x000fea0003800200 */
.L_x_19:
[----:B------:R-:W-:Y:S06]  /*0950*/  BAR.SYNC.DEFER_BLOCKING 0x0 ;  /* 0x0000000000007b1d */ /* 0x000fec0000010000 */
.L_x_0:
[----:B------:R-:W-:-:S13]  /*0960*/  ISETP.NE.AND P0, PT, R0, RZ, PT ;  /* 0x000000ff0000720c */ /* 0x000fda0003f05270 */
[----:B------:R-:W-:Y:S05]  /*0970*/  @P0 EXIT ;  /* 0x000000000000094d */ /* 0x000fea0003800000 */
[----:B-1----:R-:W1:Y:S01]  /*0980*/  LDS R5, [UR4] ;  /* 0x00000004ff057984 */ /* 0x002e620008000800 */
[----:B0-2---:R-:W1:Y:S03]  /*0990*/  LDC.64 R2, c[0x0][0x390] ;  /* 0x0000e400ff027b82 */ /* 0x005e660000000a00 */
[----:B-1----:R-:W-:Y:S01]  /*09a0*/  REDG.E.MIN.S32.STRONG.GPU desc[UR6][R2.64], R5 ;  /* 0x000000050200798e */ /* 0x002fe2000c92e306 */
[----:B------:R-:W-:Y:S05]  /*09b0*/  EXIT ;  /* 0x000000000000794d */ /* 0x000fea0003800000 */
.L_x_21:
[----:B------:R-:W-:-:S00]  /*09c0*/  BRA `(.L_x_21) ;  /* 0xfffffffc00fc7947 */ /* 0x000fc0000383ffff */
[----:B------:R-:W-:-:S00]  /*09d0*/  NOP ;  /* 0x0000000000007918 */ /* 0x000fc00000000000 */
        /* <DEDUP_REMOVED lines=10> */
.L_x_23:


//--------------------- .text._Z21findMinFixpointKernelPiS_S_ --------------------------
	.section	.text._Z21findMinFixpointKernelPiS_S_,"ax",@progbits
	.align	128
        .global         _Z21findMinFixpointKernelPiS_S_
        .type           _Z21findMinFixpointKernelPiS_S_,@function
        .size           _Z21findMinFixpointKernelPiS_S_,(.L_x_24 - _Z21findMinFixpointKernelPiS_S_)
        .other          _Z21findMinFixpointKernelPiS_S_,@"STO_CUDA_ENTRY STV_DEFAULT"
_Z21findMinFixpointKernelPiS_S_:
.text._Z21findMinFixpointKernelPiS_S_:
        /* <DEDUP_REMOVED lines=15> */
[----:B------:R-:W-:Y:S01]  /*00f0*/  ISETP.GE.U32.AND P0, PT, R0, R2, PT ;  /* 0x000000020000720c */ /* 0x000fe20003f06070 */
[----:B0-----:R-:W-:-:S06]  /*0100*/  ULEA UR4, UR5, UR4, 0x18 ;  /* 0x0000000405047291 */ /* 0x001fcc000f8ec0ff */
[----:B------:R-:W-:-:S05]  /*0110*/  LEA R0, R0, UR4, 0x2 ;  /* 0x0000000400007c11 */ /* 0x000fca000f8e10ff */
[----:B--2---:R0:W-:Y:S01]  /*0120*/  STS [R0], R9 ;  /* 0x0000000900007388 */ /* 0x0041e20000000800 */
[----:B------:R-:W-:Y:S05]  /*0130*/  @P0 EXIT ;  /* 0x000000000000094d */ /* 0x000fea0003800000 */
[----:B------:R-:W0:Y:S02]  /*0140*/  LDC.64 R2, c[0x0][0x390] ;  /* 0x0000e400ff027b82 */ /* 0x000e240000000a00 */
[----:B0-----:R-:W2:Y:S02]  /*0150*/  LDG.E R0, desc[UR6][R2.64] ;  /* 0x0000000602007981 */ /* 0x001ea4000c1e1900 */
[----:B--2---:R-:W-:-:S13]  /*0160*/  ISETP.GE.AND P0, PT, R9, R0, PT ;  /* 0x000000000900720c */ /* 0x004fda0003f06270 */
[----:B------:R-:W-:Y:S05]  /*0170*/  @P0 EXIT ;  /* 0x000000000000094d */ /* 0x000fea0003800000 */
[----:B------:R-:W-:Y:S01]  /*0180*/  STG.E desc[UR6][R2.64], R9 ;  /* 0x0000000902007986 */ /* 0x000fe2000c101906 */
[----:B------:R-:W-:Y:S05]  /*0190*/  EXIT ;  /* 0x000000000000794d */ /* 0x000fea0003800000 */
.L_x_22:
        /* <DEDUP_REMOVED lines=14> */
.L_x_24:


//--------------------- .nv.shared._Z13findMinKernelPiS_S_ --------------------------
	.section	.nv.shared._Z13findMinKernelPiS_S_,"aw",@nobits
	.sectionflags	@""
	.align	4
.nv.shared._Z13findMinKernelPiS_S_:
	.zero		5120


//--------------------- .nv.shared.reserved.0     --------------------------
	.section	.nv.shared.reserved.0,"aw",@nobits
	.weak		__nv_reservedSMEM_offset_0_alias
	.size		__nv_reservedSMEM_offset_0_alias, 0, 64
	.other		__nv_reservedSMEM_offset_0_alias,@"STO_CUDA_RESERVED_SHARED STV_DEFAULT"
__nv_reservedSMEM_offset_0_alias:
	.zero		0
	.zero		64


//--------------------- .nv.shared._Z21findMinFixpointKernelPiS_S_ --------------------------
	.section	.nv.shared._Z21findMinFixpointKernelPiS_S_,"aw",@nobits
	.sectionflags	@""
	.align	4
.nv.shared._Z21findMinFixpointKernelPiS_S_:
	.zero		5120


//--------------------- .nv.constant0._Z13findMinKernelPiS_S_ --------------------------
	.section	.nv.constant0._Z13findMinKernelPiS_S_,"a",@progbits
	.sectionflags	@""
	.align	4
.nv.constant0._Z13findMinKernelPiS_S_:
	.zero		920


//--------------------- .nv.constant0._Z21findMinFixpointKernelPiS_S_ --------------------------
	.section	.nv.constant0._Z21findMinFixpointKernelPiS_S_,"a",@progbits
	.sectionflags	@""
	.align	4
.nv.constant0._Z21findMinFixpointKernelPiS_S_:
	.zero		920


//--------------------- SYMBOLS --------------------------

	.type		.nv.reservedSmem.offset0,@object
	.size		.nv.reservedSmem.offset0,0x4
	.type		.nv.reservedSmem.cap,@object
	.size		.nv.reservedSmem.cap,0x4
